	.headerflags	@"EF_CUDA_TEXMODE_UNIFIED EF_CUDA_64BIT_ADDRESS EF_CUDA_ACCELERATORS EF_CUDA_SM90 EF_CUDA_VIRTUAL_SM(EF_CUDA_SM90)"
	.elftype	@"ET_EXEC"


//--------------------- .nv.info                  --------------------------
	.section	.nv.info,"",@"SHT_CUDA_INFO"
	.align	4


	//----- nvinfo : EIATTR_REGCOUNT
	.align		4
        /*0000*/ 	.byte	0x04, 0x2f
        /*0002*/ 	.short	(.L_1 - .L_0)
	.align		4
.L_0:
        /*0004*/ 	.word	index@(triton_poi_fused_add_clamp_15)
        /*0008*/ 	.word	0x0000000b


	//----- nvinfo : EIATTR_MIN_STACK_SIZE
	.align		4
.L_1:
        /*000c*/ 	.byte	0x04, 0x12
        /*000e*/ 	.short	(.L_3 - .L_2)
	.align		4
.L_2:
        /*0010*/ 	.word	index@(triton_poi_fused_add_clamp_15)
        /*0014*/ 	.word	0x00000000


	//----- nvinfo : EIATTR_FRAME_SIZE
	.align		4
.L_3:
        /*0018*/ 	.byte	0x04, 0x11
        /*001a*/ 	.short	(.L_5 - .L_4)
	.align		4
.L_4:
        /*001c*/ 	.word	index@(triton_poi_fused_add_clamp_15)
        /*0020*/ 	.word	0x00000000


	//----- nvinfo : EIATTR_MIN_STACK_SIZE
	.align		4
.L_5:
        /*0024*/ 	.byte	0x04, 0x12
        /*0026*/ 	.short	(.L_7 - .L_6)
	.align		4
.L_6:
        /*0028*/ 	.word	index@(triton_poi_fused_add_clamp_15)
        /*002c*/ 	.word	0x00000000
.L_7:


//--------------------- .nv.info.triton_poi_fused_add_clamp_15 --------------------------
	.section	.nv.info.triton_poi_fused_add_clamp_15,"",@"SHT_CUDA_INFO"
	.sectionflags	@""
	.align	4


	//----- nvinfo : EIATTR_CUDA_API_VERSION
	.align		4
        /*0000*/ 	.byte	0x04, 0x37
        /*0002*/ 	.short	(.L_9 - .L_8)
.L_8:
        /*0004*/ 	.word	0x0000007c


	//----- nvinfo : EIATTR_KPARAM_INFO
	.align		4
.L_9:
        /*0008*/ 	.byte	0x04, 0x17
        /*000a*/ 	.short	(.L_11 - .L_10)
.L_10:
        /*000c*/ 	.word	0x00000000
        /*0010*/ 	.short	0x0001
        /*0012*/ 	.short	0x0008
        /*0014*/ 	.byte	0x00, 0xf0, 0x11, 0x00


	//----- nvinfo : EIATTR_KPARAM_INFO
	.align		4
.L_11:
        /*0018*/ 	.byte	0x04, 0x17
        /*001a*/ 	.short	(.L_13 - .L_12)
.L_12:
        /*001c*/ 	.word	0x00000000
        /*0020*/ 	.short	0x0000
        /*0022*/ 	.short	0x0000
        /*0024*/ 	.byte	0x00, 0xf4, 0x21, 0x00


	//----- nvinfo : EIATTR_SPARSE_MMA_MASK
	.align		4
.L_13:
        /*0028*/ 	.byte	0x03, 0x50
        /*002a*/ 	.short	0x0000


	//----- nvinfo : EIATTR_MAXREG_COUNT
	.align		4
        /*002c*/ 	.byte	0x03, 0x1b
        /*002e*/ 	.short	0x00ff


	//----- nvinfo : EIATTR_EXIT_INSTR_OFFSETS
	.align		4
        /*0030*/ 	.byte	0x04, 0x1c
        /*0032*/ 	.short	(.L_15 - .L_14)


	//   ....[0]....
.L_14:
        /*0034*/ 	.word	0x00000180


	//   ....[1]....
        /*0038*/ 	.word	0x000001d0


	//----- nvinfo : EIATTR_REQNTID
	.align		4
.L_15:
        /*003c*/ 	.byte	0x04, 0x10
        /*003e*/ 	.short	(.L_17 - .L_16)
.L_16:
        /*0040*/ 	.word	0x00000020
        /*0044*/ 	.word	0x00000001
        /*0048*/ 	.word	0x00000001


	//----- nvinfo : EIATTR_CBANK_PARAM_SIZE
	.align		4
.L_17:
        /*004c*/ 	.byte	0x03, 0x19
        /*004e*/ 	.short	0x000c


	//----- nvinfo : EIATTR_PARAM_CBANK
	.align		4
        /*0050*/ 	.byte	0x04, 0x0a
        /*0052*/ 	.short	(.L_19 - .L_18)
	.align		4
.L_18:
        /*0054*/ 	.word	index@(.nv.constant0.triton_poi_fused_add_clamp_15)
        /*0058*/ 	.short	0x0210
        /*005a*/ 	.short	0x000c


	//----- nvinfo : EIATTR_SW_WAR
	.align		4
.L_19:
        /*005c*/ 	.byte	0x04, 0x36
        /*005e*/ 	.short	(.L_21 - .L_20)
.L_20:
        /*0060*/ 	.word	0x00000008
.L_21:


//--------------------- .nv.callgraph             --------------------------
	.section	.nv.callgraph,"",@"SHT_CUDA_CALLGRAPH"
	.align	4
	.sectionentsize	8
	.align		4
        /*0000*/ 	.word	0x00000000
	.align		4
        /*0004*/ 	.word	0xffffffff
	.align		4
        /*0008*/ 	.word	0x00000000
	.align		4
        /*000c*/ 	.word	0xfffffffe
	.align		4
        /*0010*/ 	.word	0x00000000
	.align		4
        /*0014*/ 	.word	0xfffffffd
	.align		4
        /*0018*/ 	.word	0x00000000
	.align		4
        /*001c*/ 	.word	0xfffffffc


//--------------------- .text.triton_poi_fused_add_clamp_15 --------------------------
	.section	.text.triton_poi_fused_add_clamp_15,"ax",@progbits
	.align	128
        .global         triton_poi_fused_add_clamp_15
        .type           triton_poi_fused_add_clamp_15,@function
        .size           triton_poi_fused_add_clamp_15,(.L_x_1 - triton_poi_fused_add_clamp_15)
        .other          triton_poi_fused_add_clamp_15,@"STO_CUDA_ENTRY STV_DEFAULT"
triton_poi_fused_add_clamp_15:
.text.triton_poi_fused_add_clamp_15:
[----:B------:R-:W0:Y:S02]  /*0000*/  LDC R1, c[0x0][0x28] ;  /* 0x00000a00ff017b82 */ /* 0x000e240000000800 */
[----:B------:R-:W1:Y:S01]  /*0010*/  S2R R0, SR_TID.X ;  /* 0x0000000000007919 */ /* 0x000e620000002100 */
[----:B------:R-:W2:Y:S01]  /*0020*/  S2R R5, SR_CTAID.X ;  /* 0x0000000000057919 */ /* 0x000ea20000002500 */
[----:B-1----:R-:W-:-:S05]  /*0030*/  IMAD.SHL.U32 R0, R0, 0x2, RZ ;  /* 0x0000000200007824 */ /* 0x002fca00078e00ff */
[----:B------:R-:W-:-:S05]  /*0040*/  LOP3.LUT R0, R0, 0x3e, RZ, 0xc0, !PT ;  /* 0x0000003e00007812 */ /* 0x000fca00078ec0ff */
[----:B--2---:R-:W-:-:S04]  /*0050*/  IMAD R5, R5, 0x40, R0 ;  /* 0x0000004005057824 */ /* 0x004fc800078e0200 */
[C---:B------:R-:W-:Y:S01]  /*0060*/  VIADD R0, R5.reuse, 0x1 ;  /* 0x0000000105007836 */ /* 0x040fe20000000000 */
[----:B------:R-:W-:Y:S02]  /*0070*/  I2FP.F32.S32 R2, R5 ;  /* 0x0000000500027245 */ /* 0x000fe40000201400 */
[----:B------:R-:W-:Y:S02]  /*0080*/  ISETP.GE.AND P0, PT, R5, 0x40, PT ;  /* 0x000000400500780c */ /* 0x000fe40003f06270 */
[----:B------:R-:W-:Y:S01]  /*0090*/  I2FP.F32.S32 R0, R0 ;  /* 0x0000000000007245 */ /* 0x000fe20000201400 */
[----:B------:R-:W-:-:S04]  /*00a0*/  FMUL R2, R2, 0.4920634925365447998 ;  /* 0x3efbefbf02027820 */ /* 0x000fc80000400000 */
[----:B------:R-:W-:Y:S01]  /*00b0*/  FMUL R0, R0, 0.4920634925365447998 ;  /* 0x3efbefbf00007820 */ /* 0x000fe20000400000 */
[----:B------:R-:W-:Y:S02]  /*00c0*/  FMNMX R4, RZ, R2, !PT ;  /* 0x00000002ff047209 */ /* 0x000fe40007800000 */
[----:B------:R-:W1:Y:S02]  /*00d0*/  LDC.64 R2, c[0x0][0x210] ;  /* 0x00008400ff027b82 */ /* 0x000e640000000a00 */
[----:B------:R-:W-:Y:S02]  /*00e0*/  FMNMX R0, RZ, R0, !PT ;  /* 0x00000000ff007209 */ /* 0x000fe40007800000 */
[----:B------:R-:W2:Y:S08]  /*00f0*/  F2I.TRUNC.NTZ R4, R4 ;  /* 0x0000000400047305 */ /* 0x000eb0000020f100 */
[----:B------:R-:W3:Y:S01]  /*0100*/  F2I.TRUNC.NTZ R0, R0 ;  /* 0x0000000000007305 */ /* 0x000ee2000020f100 */
[----:B--2---:R-:W-:-:S05]  /*0110*/  VIMNMX R6, R4, 0x1e, PT ;  /* 0x0000001e04067848 */ /* 0x004fca0003fe0100 */
[----:B------:R-:W-:Y:S02]  /*0120*/  VIADD R6, R6, 0x1 ;  /* 0x0000000106067836 */ /* 0x000fe40000000000 */
[----:B-1----:R-:W-:Y:S01]  /*0130*/  IMAD.WIDE R2, R5, 0x8, R2 ;  /* 0x0000000805027825 */ /* 0x002fe200078e0202 */
[----:B---3--:R-:W-:Y:S02]  /*0140*/  VIMNMX R7, R0, 0x1e, PT ;  /* 0x0000001e00077848 */ /* 0x008fe40003fe0100 */
[----:B------:R-:W-:-:S03]  /*0150*/  SHF.R.S32.HI R5, RZ, 0x1f, R6 ;  /* 0x0000001fff057819 */ /* 0x000fc60000011406 */
[----:B------:R-:W-:-:S05]  /*0160*/  VIADD R8, R7, 0x1 ;  /* 0x0000000107087836 */ /* 0x000fca0000000000 */
[----:B------:R-:W-:Y:S01]  /*0170*/  SHF.R.S32.HI R7, RZ, 0x1f, R8 ;  /* 0x0000001fff077819 */ /* 0x000fe20000011408 */
[----:B------:R-:W-:Y:S06]  /*0180*/  @P0 EXIT ;  /* 0x000000000000094d */ /* 0x000fec0003800000 */
[----:B------:R-:W-:Y:S01]  /*0190*/  IMAD.MOV.U32 R4, RZ, RZ, R6 ;  /* 0x000000ffff047224 */ /* 0x000fe200078e0006 */
[----:B------:R-:W-:Y:S01]  /*01a0*/  ULDC.64 UR4, c[0x0][0x208] ;  /* 0x0000820000047ab9 */ /* 0x000fe20000000a00 */
[----:B------:R-:W-:-:S05]  /*01b0*/  IMAD.MOV.U32 R6, RZ, RZ, R8 ;  /* 0x000000ffff067224 */ /* 0x000fca00078e0008 */
[----:B------:R-:W-:Y:S01]  /*01c0*/  STG.E.128 desc[UR4][R2.64], R4 ;  /* 0x0000000402007986 */ /* 0x000fe2000c101d04 */
[----:B------:R-:W-:Y:S05]  /*01d0*/  EXIT ;  /* 0x000000000000794d */ /* 0x000fea0003800000 */
.L_x_0:
[----:B------:R-:W-:-:S00]  /*01e0*/  BRA `(.L_x_0) ;  /* 0xfffffffc00fc7947 */ /* 0x000fc0000383ffff */
[----:B------:R-:W-:-:S00]  /*01f0*/  NOP ;  /* 0x0000000000007918 */ /* 0x000fc00000000000 */
        /* <DEDUP_REMOVED lines=8> */
.L_x_1:


//--------------------- .nv.constant0.triton_poi_fused_add_clamp_15 --------------------------
	.section	.nv.constant0.triton_poi_fused_add_clamp_15,"a",@progbits
	.sectionflags	@""
	.align	4
.nv.constant0.triton_poi_fused_add_clamp_15:
	.zero		540
